	.headerflags	@"EF_CUDA_TEXMODE_UNIFIED EF_CUDA_64BIT_ADDRESS EF_CUDA_ACCELERATORS EF_CUDA_SM90 EF_CUDA_VIRTUAL_SM(EF_CUDA_SM90)"
	.elftype	@"ET_EXEC"


//--------------------- .nv.info                  --------------------------
	.section	.nv.info,"",@"SHT_CUDA_INFO"
	.align	4


	//----- nvinfo : EIATTR_REGCOUNT
	.align		4
        /*0000*/ 	.byte	0x04, 0x2f
        /*0002*/ 	.short	(.L_1 - .L_0)
	.align		4
.L_0:
        /*0004*/ 	.word	index@(triton_poi_fused_add_clamp_div_mul_0)
        /*0008*/ 	.word	0x0000000a


	//----- nvinfo : EIATTR_MIN_STACK_SIZE
	.align		4
.L_1:
        /*000c*/ 	.byte	0x04, 0x12
        /*000e*/ 	.short	(.L_3 - .L_2)
	.align		4
.L_2:
        /*0010*/ 	.word	index@(triton_poi_fused_add_clamp_div_mul_0)
        /*0014*/ 	.word	0x00000000


	//----- nvinfo : EIATTR_FRAME_SIZE
	.align		4
.L_3:
        /*0018*/ 	.byte	0x04, 0x11
        /*001a*/ 	.short	(.L_5 - .L_4)
	.align		4
.L_4:
        /*001c*/ 	.word	index@(triton_poi_fused_add_clamp_div_mul_0)
        /*0020*/ 	.word	0x00000000


	//----- nvinfo : EIATTR_MIN_STACK_SIZE
	.align		4
.L_5:
        /*0024*/ 	.byte	0x04, 0x12
        /*0026*/ 	.short	(.L_7 - .L_6)
	.align		4
.L_6:
        /*0028*/ 	.word	index@(triton_poi_fused_add_clamp_div_mul_0)
        /*002c*/ 	.word	0x00000000
.L_7:


//--------------------- .nv.info.triton_poi_fused_add_clamp_div_mul_0 --------------------------
	.section	.nv.info.triton_poi_fused_add_clamp_div_mul_0,"",@"SHT_CUDA_INFO"
	.sectionflags	@""
	.align	4


	//----- nvinfo : EIATTR_CUDA_API_VERSION
	.align		4
        /*0000*/ 	.byte	0x04, 0x37
        /*0002*/ 	.short	(.L_9 - .L_8)
.L_8:
        /*0004*/ 	.word	0x0000007c


	//----- nvinfo : EIATTR_KPARAM_INFO
	.align		4
.L_9:
        /*0008*/ 	.byte	0x04, 0x17
        /*000a*/ 	.short	(.L_11 - .L_10)
.L_10:
        /*000c*/ 	.word	0x00000000
        /*0010*/ 	.short	0x0002
        /*0012*/ 	.short	0x0010
        /*0014*/ 	.byte	0x00, 0xf0, 0x11, 0x00


	//----- nvinfo : EIATTR_KPARAM_INFO
	.align		4
.L_11:
        /*0018*/ 	.byte	0x04, 0x17
        /*001a*/ 	.short	(.L_13 - .L_12)
.L_12:
        /*001c*/ 	.word	0x00000000
        /*0020*/ 	.short	0x0001
        /*0022*/ 	.short	0x0008
        /*0024*/ 	.byte	0x00, 0xf4, 0x21, 0x00


	//----- nvinfo : EIATTR_KPARAM_INFO
	.align		4
.L_13:
        /*0028*/ 	.byte	0x04, 0x17
        /*002a*/ 	.short	(.L_15 - .L_14)
.L_14:
        /*002c*/ 	.word	0x00000000
        /*0030*/ 	.short	0x0000
        /*0032*/ 	.short	0x0000
        /*0034*/ 	.byte	0x00, 0xf4, 0x21, 0x00


	//----- nvinfo : EIATTR_SPARSE_MMA_MASK
	.align		4
.L_15:
        /*0038*/ 	.byte	0x03, 0x50
        /*003a*/ 	.short	0x0000


	//----- nvinfo : EIATTR_MAXREG_COUNT
	.align		4
        /*003c*/ 	.byte	0x03, 0x1b
        /*003e*/ 	.short	0x00ff


	//----- nvinfo : EIATTR_EXIT_INSTR_OFFSETS
	.align		4
        /*0040*/ 	.byte	0x04, 0x1c
        /*0042*/ 	.short	(.L_17 - .L_16)


	//   ....[0]....
.L_16:
        /*0044*/ 	.word	0x00000180


	//   ....[1]....
        /*0048*/ 	.word	0x000001a0


	//----- nvinfo : EIATTR_REQNTID
	.align		4
.L_17:
        /*004c*/ 	.byte	0x04, 0x10
        /*004e*/ 	.short	(.L_19 - .L_18)
.L_18:
        /*0050*/ 	.word	0x00000080
        /*0054*/ 	.word	0x00000001
        /*0058*/ 	.word	0x00000001


	//----- nvinfo : EIATTR_CRS_STACK_SIZE
	.align		4
.L_19:
        /*005c*/ 	.byte	0x04, 0x1e
        /*005e*/ 	.short	(.L_21 - .L_20)
.L_20:
        /*0060*/ 	.word	0x00000000


	//----- nvinfo : EIATTR_CBANK_PARAM_SIZE
	.align		4
.L_21:
        /*0064*/ 	.byte	0x03, 0x19
        /*0066*/ 	.short	0x0014


	//----- nvinfo : EIATTR_PARAM_CBANK
	.align		4
        /*0068*/ 	.byte	0x04, 0x0a
        /*006a*/ 	.short	(.L_23 - .L_22)
	.align		4
.L_22:
        /*006c*/ 	.word	index@(.nv.constant0.triton_poi_fused_add_clamp_div_mul_0)
        /*0070*/ 	.short	0x0210
        /*0072*/ 	.short	0x0014


	//----- nvinfo : EIATTR_SW_WAR
	.align		4
.L_23:
        /*0074*/ 	.byte	0x04, 0x36
        /*0076*/ 	.short	(.L_25 - .L_24)
.L_24:
        /*0078*/ 	.word	0x00000008
.L_25:


//--------------------- .nv.callgraph             --------------------------
	.section	.nv.callgraph,"",@"SHT_CUDA_CALLGRAPH"
	.align	4
	.sectionentsize	8
	.align		4
        /*0000*/ 	.word	0x00000000
	.align		4
        /*0004*/ 	.word	0xffffffff
	.align		4
        /*0008*/ 	.word	0x00000000
	.align		4
        /*000c*/ 	.word	0xfffffffe
	.align		4
        /*0010*/ 	.word	0x00000000
	.align		4
        /*0014*/ 	.word	0xfffffffd
	.align		4
        /*0018*/ 	.word	0x00000000
	.align		4
        /*001c*/ 	.word	0xfffffffc


//--------------------- .text.triton_poi_fused_add_clamp_div_mul_0 --------------------------
	.section	.text.triton_poi_fused_add_clamp_div_mul_0,"ax",@progbits
	.align	128
        .global         triton_poi_fused_add_clamp_div_mul_0
        .type           triton_poi_fused_add_clamp_div_mul_0,@function
        .size           triton_poi_fused_add_clamp_div_mul_0,(.L_x_3 - triton_poi_fused_add_clamp_div_mul_0)
        .other          triton_poi_fused_add_clamp_div_mul_0,@"STO_CUDA_ENTRY STV_DEFAULT"
triton_poi_fused_add_clamp_div_mul_0:
.text.triton_poi_fused_add_clamp_div_mul_0:
[----:B------:R-:W0:Y:S02]  /*0000*/  LDC R1, c[0x0][0x28] ;  /* 0x00000a00ff017b82 */ /* 0x000e240000000800 */
[----:B------:R-:W1:Y:S01]  /*0010*/  S2R R0, SR_TID.X ;  /* 0x0000000000007919 */ /* 0x000e620000002100 */
[----:B------:R-:W-:Y:S01]  /*0020*/  ULDC.64 UR4, c[0x0][0x208] ;  /* 0x0000820000047ab9 */ /* 0x000fe20000000a00 */
[----:B------:R-:W-:Y:S01]  /*0030*/  BSSY B0, `(.L_x_0) ;  /* 0x000000a000007945 */ /* 0x000fe20003800000 */
[----:B------:R-:W2:Y:S01]  /*0040*/  S2R R5, SR_CTAID.X ;  /* 0x0000000000057919 */ /* 0x000ea20000002500 */
[----:B-1----:R-:W-:-:S05]  /*0050*/  LOP3.LUT R0, R0, 0x7f, RZ, 0xc0, !PT ;  /* 0x0000007f00007812 */ /* 0x002fca00078ec0ff */
[----:B--2---:R-:W-:Y:S02]  /*0060*/  IMAD R5, R5, 0x80, R0 ;  /* 0x0000008005057824 */ /* 0x004fe400078e0200 */
[----:B------:R-:W-:-:S03]  /*0070*/  IMAD.MOV.U32 R0, RZ, RZ, RZ ;  /* 0x000000ffff007224 */ /* 0x000fc600078e00ff */
[----:B------:R-:W-:-:S13]  /*0080*/  ISETP.GE.AND P0, PT, R5, 0x100, PT ;  /* 0x000001000500780c */ /* 0x000fda0003f06270 */
[----:B------:R-:W-:Y:S05]  /*0090*/  @P0 BRA `(.L_x_1) ;  /* 0x00000000000c0947 */ /* 0x000fea0003800000 */
[----:B------:R-:W1:Y:S02]  /*00a0*/  LDC.64 R2, c[0x0][0x210] ;  /* 0x00008400ff027b82 */ /* 0x000e640000000a00 */
[----:B-1----:R-:W-:-:S05]  /*00b0*/  IMAD.WIDE R2, R5, 0x4, R2 ;  /* 0x0000000405027825 */ /* 0x002fca00078e0202 */
[----:B------:R1:W5:Y:S02]  /*00c0*/  LDG.E R0, desc[UR4][R2.64] ;  /* 0x0000000402007981 */ /* 0x000364000c1e1900 */
.L_x_1:
[----:B------:R-:W-:Y:S05]  /*00d0*/  BSYNC B0 ;  /* 0x0000000000007941 */ /* 0x000fea0003800000 */
.L_x_0:
[----:B-----5:R-:W-:Y:S01]  /*00e0*/  FADD R4, R0, 3 ;  /* 0x4040000000047421 */ /* 0x020fe20000000000 */
[----:B-1----:R-:W1:Y:S04]  /*00f0*/  LDC.64 R2, c[0x0][0x218] ;  /* 0x00008600ff027b82 */ /* 0x002e680000000a00 */
[----:B------:R-:W-:-:S04]  /*0100*/  FSETP.GTU.AND P1, PT, R4, RZ, PT ;  /* 0x000000ff0400720b */ /* 0x000fc80003f2c000 */
[----:B------:R-:W-:-:S04]  /*0110*/  FSEL R4, R4, RZ, P1 ;  /* 0x000000ff04047208 */ /* 0x000fc80000800000 */
[C---:B------:R-:W-:Y:S01]  /*0120*/  FSETP.GEU.AND P2, PT, R4.reuse, 6, PT ;  /* 0x40c000000400780b */ /* 0x040fe20003f4e000 */
[C---:B------:R-:W-:Y:S01]  /*0130*/  FMUL R7, R4.reuse, 0.16666667163372039795 ;  /* 0x3e2aaaab04077820 */ /* 0x040fe20000400000 */
[----:B------:R-:W-:Y:S01]  /*0140*/  FSETP.NAN.AND P1, PT, R4, R4, PT ;  /* 0x000000040400720b */ /* 0x000fe20003f28000 */
[----:B-1----:R-:W-:-:S10]  /*0150*/  IMAD.WIDE R2, R5, 0x4, R2 ;  /* 0x0000000405027825 */ /* 0x002fd400078e0202 */
[----:B------:R-:W-:-:S05]  /*0160*/  @P2 FSEL R7, R7, 1, P1 ;  /* 0x3f80000007072808 */ /* 0x000fca0000800000 */
[----:B------:R-:W-:Y:S01]  /*0170*/  FMUL R7, R7, R0 ;  /* 0x0000000007077220 */ /* 0x000fe20000400000 */
[----:B------:R-:W-:Y:S06]  /*0180*/  @P0 EXIT ;  /* 0x000000000000094d */ /* 0x000fec0003800000 */
[----:B------:R-:W-:Y:S01]  /*0190*/  STG.E desc[UR4][R2.64], R7 ;  /* 0x0000000702007986 */ /* 0x000fe2000c101904 */
[----:B------:R-:W-:Y:S05]  /*01a0*/  EXIT ;  /* 0x000000000000794d */ /* 0x000fea0003800000 */
.L_x_2:
[----:B------:R-:W-:-:S00]  /*01b0*/  BRA `(.L_x_2) ;  /* 0xfffffffc00fc7947 */ /* 0x000fc0000383ffff */
[----:B------:R-:W-:-:S00]  /*01c0*/  NOP ;  /* 0x0000000000007918 */ /* 0x000fc00000000000 */
        /* <DEDUP_REMOVED lines=11> */
.L_x_3:


//--------------------- .nv.constant0.triton_poi_fused_add_clamp_div_mul_0 --------------------------
	.section	.nv.constant0.triton_poi_fused_add_clamp_div_mul_0,"a",@progbits
	.sectionflags	@""
	.align	4
.nv.constant0.triton_poi_fused_add_clamp_div_mul_0:
	.zero		548
